//
// Generated by NVIDIA NVVM Compiler
//
// Compiler Build ID: CL-36424714
// Cuda compilation tools, release 13.0, V13.0.88
// Based on NVVM 20.0.0
//

.version 9.0
.target sm_100
.address_size 64

	// .globl	_Z15kRandomGaussianPjPyPfj
// _ZZ14kMinColumnwisePfS_jjE8min_vals has been demoted

.visible .entry _Z15kRandomGaussianPjPyPfj(
	.param .u64 .ptr .align 1 _Z15kRandomGaussianPjPyPfj_param_0,
	.param .u64 .ptr .align 1 _Z15kRandomGaussianPjPyPfj_param_1,
	.param .u64 .ptr .align 1 _Z15kRandomGaussianPjPyPfj_param_2,
	.param .u32 _Z15kRandomGaussianPjPyPfj_param_3
)
{
	.reg .pred 	%p<4>;
	.reg .b32 	%r<10>;
	.reg .b32 	%f<12>;
	.reg .b64 	%rd<28>;

	ld.param.u64 	%rd9, [_Z15kRandomGaussianPjPyPfj_param_0];
	ld.param.u64 	%rd10, [_Z15kRandomGaussianPjPyPfj_param_1];
	ld.param.u64 	%rd11, [_Z15kRandomGaussianPjPyPfj_param_2];
	ld.param.u32 	%r5, [_Z15kRandomGaussianPjPyPfj_param_3];
	cvta.to.global.u64 	%rd1, %rd11;
	cvta.to.global.u64 	%rd12, %rd9;
	cvta.to.global.u64 	%rd13, %rd10;
	mov.u32 	%r6, %ctaid.x;
	mov.u32 	%r7, %ntid.x;
	mov.u32 	%r8, %tid.x;
	mad.lo.s32 	%r9, %r6, %r7, %r8;
	mul.wide.u32 	%rd14, %r9, 8;
	add.s64 	%rd2, %rd13, %rd14;
	ld.global.u64 	%rd27, [%rd2];
	mul.wide.u32 	%rd15, %r9, 4;
	add.s64 	%rd4, %rd12, %rd15;
	setp.ge.u32 	%p1, %r9, %r5;
	@%p1 bra 	$L__BB0_5;
	ld.global.u32 	%rd5, [%rd4];
$L__BB0_2:
	and.b64  	%rd16, %rd27, 4294967295;
	shr.u64 	%rd17, %rd27, 32;
	mad.lo.s64 	%rd18, %rd16, %rd5, %rd17;
	and.b64  	%rd19, %rd18, 4294967295;
	cvt.rn.f32.u64 	%f3, %rd19;
	add.f32 	%f4, %f3, 0f3F800000;
	mul.f32 	%f5, %f4, 0f2F800000;
	shr.u64 	%rd20, %rd18, 32;
	mad.lo.s64 	%rd27, %rd19, %rd5, %rd20;
	and.b64  	%rd21, %rd27, 4294967295;
	cvt.rn.f32.u64 	%f6, %rd21;
	add.f32 	%f7, %f6, 0f3F800000;
	mul.f32 	%f8, %f7, 0f2F800000;
	mul.f32 	%f1, %f8, 0f40C90FDB;
	mul.f32 	%f2, %f5, 0fC0000000;
	mul.f32 	%f9, %f2, %f1;
	mul.wide.u32 	%rd22, %r9, 4;
	add.s64 	%rd23, %rd1, %rd22;
	st.global.f32 	[%rd23], %f9;
	add.s32 	%r3, %r9, 12288;
	setp.ge.u32 	%p2, %r3, %r5;
	@%p2 bra 	$L__BB0_4;
	sin.approx.f32 	%f10, %f1;
	mul.f32 	%f11, %f2, %f10;
	mul.wide.u32 	%rd24, %r3, 4;
	add.s64 	%rd25, %rd1, %rd24;
	st.global.f32 	[%rd25], %f11;
$L__BB0_4:
	add.s32 	%r9, %r9, 24576;
	setp.lt.u32 	%p3, %r9, %r5;
	@%p3 bra 	$L__BB0_2;
$L__BB0_5:
	st.global.u64 	[%rd2], %rd27;
	ret;

}
	// .globl	_Z14kMinColumnwisePfS_jj
.visible .entry _Z14kMinColumnwisePfS_jj(
	.param .u64 .ptr .align 1 _Z14kMinColumnwisePfS_jj_param_0,
	.param .u64 .ptr .align 1 _Z14kMinColumnwisePfS_jj_param_1,
	.param .u32 _Z14kMinColumnwisePfS_jj_param_2,
	.param .u32 _Z14kMinColumnwisePfS_jj_param_3
)
{
	.reg .pred 	%p<71>;
	.reg .b32 	%r<73>;
	.reg .b32 	%f<147>;
	.reg .b64 	%rd<65>;
	// demoted variable
	.shared .align 4 .b8 _ZZ14kMinColumnwisePfS_jjE8min_vals[128];
	ld.param.u64 	%rd3, [_Z14kMinColumnwisePfS_jj_param_0];
	ld.param.u64 	%rd2, [_Z14kMinColumnwisePfS_jj_param_1];
	ld.param.u32 	%r28, [_Z14kMinColumnwisePfS_jj_param_3];
	cvta.to.global.u64 	%rd1, %rd3;
	mov.u32 	%r1, %tid.x;
	setp.ge.u32 	%p1, %r1, %r28;
	mov.f32 	%f146, 0f3F800000;
	@%p1 bra 	$L__BB1_14;
	mov.u32 	%r29, %ctaid.x;
	mul.lo.s32 	%r2, %r28, %r29;
	not.b32 	%r30, %r1;
	add.s32 	%r31, %r28, %r30;
	shr.u32 	%r32, %r31, 5;
	add.s32 	%r3, %r32, 1;
	and.b32  	%r4, %r3, 15;
	setp.lt.u32 	%p2, %r31, 480;
	mov.f32 	%f146, 0f3F800000;
	mov.u32 	%r69, %r1;
	@%p2 bra 	$L__BB1_5;
	add.s32 	%r67, %r1, 256;
	add.s32 	%r66, %r1, %r2;
	and.b32  	%r33, %r3, 268435440;
	neg.s32 	%r65, %r33;
	mov.f32 	%f146, 0f3F800000;
$L__BB1_3:
	.pragma "nounroll";
	mul.wide.u32 	%rd4, %r66, 4;
	add.s64 	%rd5, %rd1, %rd4;
	ld.global.f32 	%f18, [%rd5];
	setp.lt.f32 	%p3, %f18, %f146;
	selp.f32 	%f19, %f18, %f146, %p3;
	add.s32 	%r34, %r66, 32;
	mul.wide.u32 	%rd6, %r34, 4;
	add.s64 	%rd7, %rd1, %rd6;
	ld.global.f32 	%f20, [%rd7];
	setp.lt.f32 	%p4, %f20, %f19;
	selp.f32 	%f21, %f20, %f19, %p4;
	add.s32 	%r35, %r66, 64;
	mul.wide.u32 	%rd8, %r35, 4;
	add.s64 	%rd9, %rd1, %rd8;
	ld.global.f32 	%f22, [%rd9];
	setp.lt.f32 	%p5, %f22, %f21;
	selp.f32 	%f23, %f22, %f21, %p5;
	add.s32 	%r36, %r66, 96;
	mul.wide.u32 	%rd10, %r36, 4;
	add.s64 	%rd11, %rd1, %rd10;
	ld.global.f32 	%f24, [%rd11];
	setp.lt.f32 	%p6, %f24, %f23;
	selp.f32 	%f25, %f24, %f23, %p6;
	add.s32 	%r37, %r66, 128;
	mul.wide.u32 	%rd12, %r37, 4;
	add.s64 	%rd13, %rd1, %rd12;
	ld.global.f32 	%f26, [%rd13];
	setp.lt.f32 	%p7, %f26, %f25;
	selp.f32 	%f27, %f26, %f25, %p7;
	add.s32 	%r38, %r66, 160;
	mul.wide.u32 	%rd14, %r38, 4;
	add.s64 	%rd15, %rd1, %rd14;
	ld.global.f32 	%f28, [%rd15];
	setp.lt.f32 	%p8, %f28, %f27;
	selp.f32 	%f29, %f28, %f27, %p8;
	add.s32 	%r39, %r66, 192;
	mul.wide.u32 	%rd16, %r39, 4;
	add.s64 	%rd17, %rd1, %rd16;
	ld.global.f32 	%f30, [%rd17];
	setp.lt.f32 	%p9, %f30, %f29;
	selp.f32 	%f31, %f30, %f29, %p9;
	add.s32 	%r40, %r66, 224;
	mul.wide.u32 	%rd18, %r40, 4;
	add.s64 	%rd19, %rd1, %rd18;
	ld.global.f32 	%f32, [%rd19];
	setp.lt.f32 	%p10, %f32, %f31;
	selp.f32 	%f33, %f32, %f31, %p10;
	add.s32 	%r41, %r66, 256;
	mul.wide.u32 	%rd20, %r41, 4;
	add.s64 	%rd21, %rd1, %rd20;
	ld.global.f32 	%f34, [%rd21];
	setp.lt.f32 	%p11, %f34, %f33;
	selp.f32 	%f35, %f34, %f33, %p11;
	add.s32 	%r42, %r66, 288;
	mul.wide.u32 	%rd22, %r42, 4;
	add.s64 	%rd23, %rd1, %rd22;
	ld.global.f32 	%f36, [%rd23];
	setp.lt.f32 	%p12, %f36, %f35;
	selp.f32 	%f37, %f36, %f35, %p12;
	add.s32 	%r43, %r66, 320;
	mul.wide.u32 	%rd24, %r43, 4;
	add.s64 	%rd25, %rd1, %rd24;
	ld.global.f32 	%f38, [%rd25];
	setp.lt.f32 	%p13, %f38, %f37;
	selp.f32 	%f39, %f38, %f37, %p13;
	add.s32 	%r44, %r66, 352;
	mul.wide.u32 	%rd26, %r44, 4;
	add.s64 	%rd27, %rd1, %rd26;
	ld.global.f32 	%f40, [%rd27];
	setp.lt.f32 	%p14, %f40, %f39;
	selp.f32 	%f41, %f40, %f39, %p14;
	add.s32 	%r45, %r66, 384;
	mul.wide.u32 	%rd28, %r45, 4;
	add.s64 	%rd29, %rd1, %rd28;
	ld.global.f32 	%f42, [%rd29];
	setp.lt.f32 	%p15, %f42, %f41;
	selp.f32 	%f43, %f42, %f41, %p15;
	add.s32 	%r46, %r66, 416;
	mul.wide.u32 	%rd30, %r46, 4;
	add.s64 	%rd31, %rd1, %rd30;
	ld.global.f32 	%f44, [%rd31];
	setp.lt.f32 	%p16, %f44, %f43;
	selp.f32 	%f45, %f44, %f43, %p16;
	add.s32 	%r47, %r66, 448;
	mul.wide.u32 	%rd32, %r47, 4;
	add.s64 	%rd33, %rd1, %rd32;
	ld.global.f32 	%f46, [%rd33];
	setp.lt.f32 	%p17, %f46, %f45;
	selp.f32 	%f47, %f46, %f45, %p17;
	add.s32 	%r48, %r66, 480;
	mul.wide.u32 	%rd34, %r48, 4;
	add.s64 	%rd35, %rd1, %rd34;
	ld.global.f32 	%f48, [%rd35];
	setp.lt.f32 	%p18, %f48, %f47;
	selp.f32 	%f146, %f48, %f47, %p18;
	add.s32 	%r67, %r67, 512;
	add.s32 	%r66, %r66, 512;
	add.s32 	%r65, %r65, 16;
	setp.ne.s32 	%p19, %r65, 0;
	@%p19 bra 	$L__BB1_3;
	add.s32 	%r69, %r67, -256;
$L__BB1_5:
	setp.eq.s32 	%p20, %r4, 0;
	@%p20 bra 	$L__BB1_14;
	and.b32  	%r16, %r3, 7;
	setp.lt.u32 	%p21, %r4, 8;
	@%p21 bra 	$L__BB1_8;
	add.s32 	%r49, %r69, %r2;
	mul.wide.u32 	%rd36, %r49, 4;
	add.s64 	%rd37, %rd1, %rd36;
	ld.global.f32 	%f50, [%rd37];
	setp.lt.f32 	%p22, %f50, %f146;
	selp.f32 	%f51, %f50, %f146, %p22;
	add.s32 	%r50, %r49, 32;
	mul.wide.u32 	%rd38, %r50, 4;
	add.s64 	%rd39, %rd1, %rd38;
	ld.global.f32 	%f52, [%rd39];
	setp.lt.f32 	%p23, %f52, %f51;
	selp.f32 	%f53, %f52, %f51, %p23;
	add.s32 	%r51, %r49, 64;
	mul.wide.u32 	%rd40, %r51, 4;
	add.s64 	%rd41, %rd1, %rd40;
	ld.global.f32 	%f54, [%rd41];
	setp.lt.f32 	%p24, %f54, %f53;
	selp.f32 	%f55, %f54, %f53, %p24;
	add.s32 	%r52, %r49, 96;
	mul.wide.u32 	%rd42, %r52, 4;
	add.s64 	%rd43, %rd1, %rd42;
	ld.global.f32 	%f56, [%rd43];
	setp.lt.f32 	%p25, %f56, %f55;
	selp.f32 	%f57, %f56, %f55, %p25;
	add.s32 	%r53, %r49, 128;
	mul.wide.u32 	%rd44, %r53, 4;
	add.s64 	%rd45, %rd1, %rd44;
	ld.global.f32 	%f58, [%rd45];
	setp.lt.f32 	%p26, %f58, %f57;
	selp.f32 	%f59, %f58, %f57, %p26;
	add.s32 	%r54, %r49, 160;
	mul.wide.u32 	%rd46, %r54, 4;
	add.s64 	%rd47, %rd1, %rd46;
	ld.global.f32 	%f60, [%rd47];
	setp.lt.f32 	%p27, %f60, %f59;
	selp.f32 	%f61, %f60, %f59, %p27;
	add.s32 	%r55, %r49, 192;
	mul.wide.u32 	%rd48, %r55, 4;
	add.s64 	%rd49, %rd1, %rd48;
	ld.global.f32 	%f62, [%rd49];
	setp.lt.f32 	%p28, %f62, %f61;
	selp.f32 	%f63, %f62, %f61, %p28;
	add.s32 	%r56, %r49, 224;
	mul.wide.u32 	%rd50, %r56, 4;
	add.s64 	%rd51, %rd1, %rd50;
	ld.global.f32 	%f64, [%rd51];
	setp.lt.f32 	%p29, %f64, %f63;
	selp.f32 	%f146, %f64, %f63, %p29;
	add.s32 	%r69, %r69, 256;
$L__BB1_8:
	setp.eq.s32 	%p30, %r16, 0;
	@%p30 bra 	$L__BB1_14;
	and.b32  	%r19, %r3, 3;
	setp.lt.u32 	%p31, %r16, 4;
	@%p31 bra 	$L__BB1_11;
	add.s32 	%r57, %r69, %r2;
	mul.wide.u32 	%rd52, %r57, 4;
	add.s64 	%rd53, %rd1, %rd52;
	ld.global.f32 	%f66, [%rd53];
	setp.lt.f32 	%p32, %f66, %f146;
	selp.f32 	%f67, %f66, %f146, %p32;
	add.s32 	%r58, %r57, 32;
	mul.wide.u32 	%rd54, %r58, 4;
	add.s64 	%rd55, %rd1, %rd54;
	ld.global.f32 	%f68, [%rd55];
	setp.lt.f32 	%p33, %f68, %f67;
	selp.f32 	%f69, %f68, %f67, %p33;
	add.s32 	%r59, %r57, 64;
	mul.wide.u32 	%rd56, %r59, 4;
	add.s64 	%rd57, %rd1, %rd56;
	ld.global.f32 	%f70, [%rd57];
	setp.lt.f32 	%p34, %f70, %f69;
	selp.f32 	%f71, %f70, %f69, %p34;
	add.s32 	%r60, %r57, 96;
	mul.wide.u32 	%rd58, %r60, 4;
	add.s64 	%rd59, %rd1, %rd58;
	ld.global.f32 	%f72, [%rd59];
	setp.lt.f32 	%p35, %f72, %f71;
	selp.f32 	%f146, %f72, %f71, %p35;
	add.s32 	%r69, %r69, 128;
$L__BB1_11:
	setp.eq.s32 	%p36, %r19, 0;
	@%p36 bra 	$L__BB1_14;
	add.s32 	%r72, %r69, %r2;
	neg.s32 	%r71, %r19;
$L__BB1_13:
	.pragma "nounroll";
	mul.wide.u32 	%rd60, %r72, 4;
	add.s64 	%rd61, %rd1, %rd60;
	ld.global.f32 	%f73, [%rd61];
	setp.lt.f32 	%p37, %f73, %f146;
	selp.f32 	%f146, %f73, %f146, %p37;
	add.s32 	%r72, %r72, 32;
	add.s32 	%r71, %r71, 1;
	setp.ne.s32 	%p38, %r71, 0;
	@%p38 bra 	$L__BB1_13;
$L__BB1_14:
	shl.b32 	%r61, %r1, 2;
	mov.u32 	%r62, _ZZ14kMinColumnwisePfS_jjE8min_vals;
	add.s32 	%r63, %r62, %r61;
	st.shared.f32 	[%r63], %f146;
	bar.sync 	0;
	setp.ne.s32 	%p39, %r1, 0;
	@%p39 bra 	$L__BB1_16;
	ld.shared.f32 	%f74, [_ZZ14kMinColumnwisePfS_jjE8min_vals];
	min.f32 	%f75, %f74, 0f3F800000;
	ld.shared.f32 	%f76, [_ZZ14kMinColumnwisePfS_jjE8min_vals+4];
	setp.lt.f32 	%p40, %f76, %f75;
	selp.f32 	%f77, %f76, %f75, %p40;
	ld.shared.f32 	%f78, [_ZZ14kMinColumnwisePfS_jjE8min_vals+8];
	setp.lt.f32 	%p41, %f78, %f77;
	selp.f32 	%f79, %f78, %f77, %p41;
	ld.shared.f32 	%f80, [_ZZ14kMinColumnwisePfS_jjE8min_vals+12];
	setp.lt.f32 	%p42, %f80, %f79;
	selp.f32 	%f81, %f80, %f79, %p42;
	ld.shared.f32 	%f82, [_ZZ14kMinColumnwisePfS_jjE8min_vals+16];
	setp.lt.f32 	%p43, %f82, %f81;
	selp.f32 	%f83, %f82, %f81, %p43;
	ld.shared.f32 	%f84, [_ZZ14kMinColumnwisePfS_jjE8min_vals+20];
	setp.lt.f32 	%p44, %f84, %f83;
	selp.f32 	%f85, %f84, %f83, %p44;
	ld.shared.f32 	%f86, [_ZZ14kMinColumnwisePfS_jjE8min_vals+24];
	setp.lt.f32 	%p45, %f86, %f85;
	selp.f32 	%f87, %f86, %f85, %p45;
	ld.shared.f32 	%f88, [_ZZ14kMinColumnwisePfS_jjE8min_vals+28];
	setp.lt.f32 	%p46, %f88, %f87;
	selp.f32 	%f89, %f88, %f87, %p46;
	ld.shared.f32 	%f90, [_ZZ14kMinColumnwisePfS_jjE8min_vals+32];
	setp.lt.f32 	%p47, %f90, %f89;
	selp.f32 	%f91, %f90, %f89, %p47;
	ld.shared.f32 	%f92, [_ZZ14kMinColumnwisePfS_jjE8min_vals+36];
	setp.lt.f32 	%p48, %f92, %f91;
	selp.f32 	%f93, %f92, %f91, %p48;
	ld.shared.f32 	%f94, [_ZZ14kMinColumnwisePfS_jjE8min_vals+40];
	setp.lt.f32 	%p49, %f94, %f93;
	selp.f32 	%f95, %f94, %f93, %p49;
	ld.shared.f32 	%f96, [_ZZ14kMinColumnwisePfS_jjE8min_vals+44];
	setp.lt.f32 	%p50, %f96, %f95;
	selp.f32 	%f97, %f96, %f95, %p50;
	ld.shared.f32 	%f98, [_ZZ14kMinColumnwisePfS_jjE8min_vals+48];
	setp.lt.f32 	%p51, %f98, %f97;
	selp.f32 	%f99, %f98, %f97, %p51;
	ld.shared.f32 	%f100, [_ZZ14kMinColumnwisePfS_jjE8min_vals+52];
	setp.lt.f32 	%p52, %f100, %f99;
	selp.f32 	%f101, %f100, %f99, %p52;
	ld.shared.f32 	%f102, [_ZZ14kMinColumnwisePfS_jjE8min_vals+56];
	setp.lt.f32 	%p53, %f102, %f101;
	selp.f32 	%f103, %f102, %f101, %p53;
	ld.shared.f32 	%f104, [_ZZ14kMinColumnwisePfS_jjE8min_vals+60];
	setp.lt.f32 	%p54, %f104, %f103;
	selp.f32 	%f105, %f104, %f103, %p54;
	ld.shared.f32 	%f106, [_ZZ14kMinColumnwisePfS_jjE8min_vals+64];
	setp.lt.f32 	%p55, %f106, %f105;
	selp.f32 	%f107, %f106, %f105, %p55;
	ld.shared.f32 	%f108, [_ZZ14kMinColumnwisePfS_jjE8min_vals+68];
	setp.lt.f32 	%p56, %f108, %f107;
	selp.f32 	%f109, %f108, %f107, %p56;
	ld.shared.f32 	%f110, [_ZZ14kMinColumnwisePfS_jjE8min_vals+72];
	setp.lt.f32 	%p57, %f110, %f109;
	selp.f32 	%f111, %f110, %f109, %p57;
	ld.shared.f32 	%f112, [_ZZ14kMinColumnwisePfS_jjE8min_vals+76];
	setp.lt.f32 	%p58, %f112, %f111;
	selp.f32 	%f113, %f112, %f111, %p58;
	ld.shared.f32 	%f114, [_ZZ14kMinColumnwisePfS_jjE8min_vals+80];
	setp.lt.f32 	%p59, %f114, %f113;
	selp.f32 	%f115, %f114, %f113, %p59;
	ld.shared.f32 	%f116, [_ZZ14kMinColumnwisePfS_jjE8min_vals+84];
	setp.lt.f32 	%p60, %f116, %f115;
	selp.f32 	%f117, %f116, %f115, %p60;
	ld.shared.f32 	%f118, [_ZZ14kMinColumnwisePfS_jjE8min_vals+88];
	setp.lt.f32 	%p61, %f118, %f117;
	selp.f32 	%f119, %f118, %f117, %p61;
	ld.shared.f32 	%f120, [_ZZ14kMinColumnwisePfS_jjE8min_vals+92];
	setp.lt.f32 	%p62, %f120, %f119;
	selp.f32 	%f121, %f120, %f119, %p62;
	ld.shared.f32 	%f122, [_ZZ14kMinColumnwisePfS_jjE8min_vals+96];
	setp.lt.f32 	%p63, %f122, %f121;
	selp.f32 	%f123, %f122, %f121, %p63;
	ld.shared.f32 	%f124, [_ZZ14kMinColumnwisePfS_jjE8min_vals+100];
	setp.lt.f32 	%p64, %f124, %f123;
	selp.f32 	%f125, %f124, %f123, %p64;
	ld.shared.f32 	%f126, [_ZZ14kMinColumnwisePfS_jjE8min_vals+104];
	setp.lt.f32 	%p65, %f126, %f125;
	selp.f32 	%f127, %f126, %f125, %p65;
	ld.shared.f32 	%f128, [_ZZ14kMinColumnwisePfS_jjE8min_vals+108];
	setp.lt.f32 	%p66, %f128, %f127;
	selp.f32 	%f129, %f128, %f127, %p66;
	ld.shared.f32 	%f130, [_ZZ14kMinColumnwisePfS_jjE8min_vals+112];
	setp.lt.f32 	%p67, %f130, %f129;
	selp.f32 	%f131, %f130, %f129, %p67;
	ld.shared.f32 	%f132, [_ZZ14kMinColumnwisePfS_jjE8min_vals+116];
	setp.lt.f32 	%p68, %f132, %f131;
	selp.f32 	%f133, %f132, %f131, %p68;
	ld.shared.f32 	%f134, [_ZZ14kMinColumnwisePfS_jjE8min_vals+120];
	setp.lt.f32 	%p69, %f134, %f133;
	selp.f32 	%f135, %f134, %f133, %p69;
	ld.shared.f32 	%f136, [_ZZ14kMinColumnwisePfS_jjE8min_vals+124];
	setp.lt.f32 	%p70, %f136, %f135;
	selp.f32 	%f137, %f136, %f135, %p70;
	mov.u32 	%r64, %ctaid.x;
	cvta.to.global.u64 	%rd62, %rd2;
	mul.wide.u32 	%rd63, %r64, 4;
	add.s64 	%rd64, %rd62, %rd63;
	st.global.f32 	[%rd64], %f137;
$L__BB1_16:
	ret;

}


// ===== COMPILED SASS (sm_100) =====

	.target	sm_100

	.elftype	@"ET_EXEC"


//--------------------- .note.nv.tkinfo           --------------------------
	.section	.note.nv.tkinfo,"",@"SHT_NOTE"
	.sectionflags	@"SHF_NOTE_NV_TKINFO"
	.tkinfo
        /*0018*/ 	.word	0x00000002
        /*0030*/ 	.string	""
        /*0030*/ 	.string	"ptxas"
        /*0030*/ 	.string	"Cuda compilation tools, release 13.0, V13.0.88"
        /*0030*/ 	.string	"Build cuda_13.0.r13.0/compiler.36424714_0"
        /*0030*/ 	.string	"-arch sm_100 -m 64 "



//--------------------- .note.nv.cuinfo           --------------------------
	.section	.note.nv.cuinfo,"",@"SHT_NOTE"
	.sectionflags	@"SHF_NOTE_NV_CUINFO"
        /*0018*/ 	.short	0x0002
        /*001a*/ 	.short	0x0064
        /*001c*/ 	.short	0x0082
	.zero		2


//--------------------- .nv.info                  --------------------------
	.section	.nv.info,"",@"SHT_CUDA_INFO"
	.align	4


	//----- nvinfo : EIATTR_REGCOUNT
	.align		4
        /*0000*/ 	.byte	0x04, 0x2f
        /*0002*/ 	.short	(.L_1 - .L_0)
	.align		4
.L_0:
        /*0004*/ 	.word	index@(_Z15kRandomGaussianPjPyPfj)
        /*0008*/ 	.word	0x0000001a


	//----- nvinfo : EIATTR_FRAME_SIZE
	.align		4
.L_1:
        /*000c*/ 	.byte	0x04, 0x11
        /*000e*/ 	.short	(.L_3 - .L_2)
	.align		4
.L_2:
        /*0010*/ 	.word	index@(_Z15kRandomGaussianPjPyPfj)
        /*0014*/ 	.word	0x00000000


	//----- nvinfo : EIATTR_REGCOUNT
	.align		4
.L_3:
        /*0018*/ 	.byte	0x04, 0x2f
        /*001a*/ 	.short	(.L_5 - .L_4)
	.align		4
.L_4:
        /*001c*/ 	.word	index@(_Z14kMinColumnwisePfS_jj)
        /*0020*/ 	.word	0x00000020


	//----- nvinfo : EIATTR_FRAME_SIZE
	.align		4
.L_5:
        /*0024*/ 	.byte	0x04, 0x11
        /*0026*/ 	.short	(.L_7 - .L_6)
	.align		4
.L_6:
        /*0028*/ 	.word	index@(_Z14kMinColumnwisePfS_jj)
        /*002c*/ 	.word	0x00000000


	//----- nvinfo : EIATTR_MIN_STACK_SIZE
	.align		4
.L_7:
        /*0030*/ 	.byte	0x04, 0x12
        /*0032*/ 	.short	(.L_9 - .L_8)
	.align		4
.L_8:
        /*0034*/ 	.word	index@(_Z14kMinColumnwisePfS_jj)
        /*0038*/ 	.word	0x00000000


	//----- nvinfo : EIATTR_MIN_STACK_SIZE
	.align		4
.L_9:
        /*003c*/ 	.byte	0x04, 0x12
        /*003e*/ 	.short	(.L_11 - .L_10)
	.align		4
.L_10:
        /*0040*/ 	.word	index@(_Z15kRandomGaussianPjPyPfj)
        /*0044*/ 	.word	0x00000000
.L_11:


//--------------------- .nv.compat                --------------------------
	.section	.nv.compat,"",@"SHT_CUDA_COMPAT_INFO"
	.align	4
        /*0000*/ 	.byte	0x02, 0x09, 0x00, 0x00, 0x02, 0x02, 0x01, 0x00, 0x02, 0x05, 0x05, 0x00, 0x03, 0x07, 0x01, 0x01
        /*0010*/ 	.byte	0x02, 0x03, 0x00, 0x00, 0x02, 0x06, 0x01, 0x00, 0x04, 0x0b, 0x08, 0x00, 0x09, 0x00, 0x00, 0x00
        /*0020*/ 	.byte	0x00, 0x00, 0x00, 0x00


//--------------------- .nv.info._Z14kMinColumnwisePfS_jj --------------------------
	.section	.nv.info._Z14kMinColumnwisePfS_jj,"",@"SHT_CUDA_INFO"
	.sectionflags	@""
	.align	4


	//----- nvinfo : EIATTR_CUDA_API_VERSION
	.align		4
        /*0000*/ 	.byte	0x04, 0x37
        /*0002*/ 	.short	(.L_13 - .L_12)
.L_12:
        /*0004*/ 	.word	0x00000082


	//----- nvinfo : EIATTR_KPARAM_INFO
	.align		4
.L_13:
        /*0008*/ 	.byte	0x04, 0x17
        /*000a*/ 	.short	(.L_15 - .L_14)
.L_14:
        /*000c*/ 	.word	0x00000000
        /*0010*/ 	.short	0x0003
        /*0012*/ 	.short	0x0014
        /*0014*/ 	.byte	0x00, 0xf0, 0x11, 0x00


	//----- nvinfo : EIATTR_KPARAM_INFO
	.align		4
.L_15:
        /*0018*/ 	.byte	0x04, 0x17
        /*001a*/ 	.short	(.L_17 - .L_16)
.L_16:
        /*001c*/ 	.word	0x00000000
        /*0020*/ 	.short	0x0002
        /*0022*/ 	.short	0x0010
        /*0024*/ 	.byte	0x00, 0xf0, 0x11, 0x00


	//----- nvinfo : EIATTR_KPARAM_INFO
	.align		4
.L_17:
        /*0028*/ 	.byte	0x04, 0x17
        /*002a*/ 	.short	(.L_19 - .L_18)
.L_18:
        /*002c*/ 	.word	0x00000000
        /*0030*/ 	.short	0x0001
        /*0032*/ 	.short	0x0008
        /*0034*/ 	.byte	0x00, 0xf5, 0x21, 0x00


	//----- nvinfo : EIATTR_KPARAM_INFO
	.align		4
.L_19:
        /*0038*/ 	.byte	0x04, 0x17
        /*003a*/ 	.short	(.L_21 - .L_20)
.L_20:
        /*003c*/ 	.word	0x00000000
        /*0040*/ 	.short	0x0000
        /*0042*/ 	.short	0x0000
        /*0044*/ 	.byte	0x00, 0xf5, 0x21, 0x00


	//----- nvinfo : EIATTR_SPARSE_MMA_MASK
	.align		4
.L_21:
        /*0048*/ 	.byte	0x03, 0x50
        /*004a*/ 	.short	0x0000


	//----- nvinfo : EIATTR_MAXREG_COUNT
	.align		4
        /*004c*/ 	.byte	0x03, 0x1b
        /*004e*/ 	.short	0x00ff


	//----- nvinfo : EIATTR_NUM_BARRIERS
	.align		4
        /*0050*/ 	.byte	0x02, 0x4c
        /*0052*/ 	.byte	0x01
	.zero		1


	//----- nvinfo : EIATTR_MERCURY_ISA_VERSION
	.align		4
        /*0054*/ 	.byte	0x03, 0x5f
        /*0056*/ 	.short	0x0101


	//----- nvinfo : EIATTR_VRC_CTA_INIT_COUNT
	.align		4
        /*0058*/ 	.byte	0x02, 0x4a
	.zero		1
	.zero		1


	//----- nvinfo : EIATTR_EXIT_INSTR_OFFSETS
	.align		4
        /*005c*/ 	.byte	0x04, 0x1c
        /*005e*/ 	.short	(.L_23 - .L_22)


	//   ....[0]....
.L_22:
        /*0060*/ 	.word	0x00000d30


	//   ....[1]....
        /*0064*/ 	.word	0x000011f0


	//----- nvinfo : EIATTR_CRS_STACK_SIZE
	.align		4
.L_23:
        /*0068*/ 	.byte	0x04, 0x1e
        /*006a*/ 	.short	(.L_25 - .L_24)
.L_24:
        /*006c*/ 	.word	0x00000000


	//----- nvinfo : EIATTR_CBANK_PARAM_SIZE
	.align		4
.L_25:
        /*0070*/ 	.byte	0x03, 0x19
        /*0072*/ 	.short	0x0018


	//----- nvinfo : EIATTR_PARAM_CBANK
	.align		4
        /*0074*/ 	.byte	0x04, 0x0a
        /*0076*/ 	.short	(.L_27 - .L_26)
	.align		4
.L_26:
        /*0078*/ 	.word	index@(.nv.constant0._Z14kMinColumnwisePfS_jj)
        /*007c*/ 	.short	0x0380
        /*007e*/ 	.short	0x0018


	//----- nvinfo : EIATTR_SW_WAR
	.align		4
.L_27:
        /*0080*/ 	.byte	0x04, 0x36
        /*0082*/ 	.short	(.L_29 - .L_28)
.L_28:
        /*0084*/ 	.word	0x00000008
.L_29:


//--------------------- .nv.info._Z15kRandomGaussianPjPyPfj --------------------------
	.section	.nv.info._Z15kRandomGaussianPjPyPfj,"",@"SHT_CUDA_INFO"
	.sectionflags	@""
	.align	4


	//----- nvinfo : EIATTR_CUDA_API_VERSION
	.align		4
        /*0000*/ 	.byte	0x04, 0x37
        /*0002*/ 	.short	(.L_31 - .L_30)
.L_30:
        /*0004*/ 	.word	0x00000082


	//----- nvinfo : EIATTR_KPARAM_INFO
	.align		4
.L_31:
        /*0008*/ 	.byte	0x04, 0x17
        /*000a*/ 	.short	(.L_33 - .L_32)
.L_32:
        /*000c*/ 	.word	0x00000000
        /*0010*/ 	.short	0x0003
        /*0012*/ 	.short	0x0018
        /*0014*/ 	.byte	0x00, 0xf0, 0x11, 0x00


	//----- nvinfo : EIATTR_KPARAM_INFO
	.align		4
.L_33:
        /*0018*/ 	.byte	0x04, 0x17
        /*001a*/ 	.short	(.L_35 - .L_34)
.L_34:
        /*001c*/ 	.word	0x00000000
        /*0020*/ 	.short	0x0002
        /*0022*/ 	.short	0x0010
        /*0024*/ 	.byte	0x00, 0xf5, 0x21, 0x00


	//----- nvinfo : EIATTR_KPARAM_INFO
	.align		4
.L_35:
        /*0028*/ 	.byte	0x04, 0x17
        /*002a*/ 	.short	(.L_37 - .L_36)
.L_36:
        /*002c*/ 	.word	0x00000000
        /*0030*/ 	.short	0x0001
        /*0032*/ 	.short	0x0008
        /*0034*/ 	.byte	0x00, 0xf5, 0x21, 0x00


	//----- nvinfo : EIATTR_KPARAM_INFO
	.align		4
.L_37:
        /*0038*/ 	.byte	0x04, 0x17
        /*003a*/ 	.short	(.L_39 - .L_38)
.L_38:
        /*003c*/ 	.word	0x00000000
        /*0040*/ 	.short	0x0000
        /*0042*/ 	.short	0x0000
        /*0044*/ 	.byte	0x00, 0xf5, 0x21, 0x00


	//----- nvinfo : EIATTR_SPARSE_MMA_MASK
	.align		4
.L_39:
        /*0048*/ 	.byte	0x03, 0x50
        /*004a*/ 	.short	0x0000


	//----- nvinfo : EIATTR_MAXREG_COUNT
	.align		4
        /*004c*/ 	.byte	0x03, 0x1b
        /*004e*/ 	.short	0x00ff


	//----- nvinfo : EIATTR_MERCURY_ISA_VERSION
	.align		4
        /*0050*/ 	.byte	0x03, 0x5f
        /*0052*/ 	.short	0x0101


	//----- nvinfo : EIATTR_VRC_CTA_INIT_COUNT
	.align		4
        /*0054*/ 	.byte	0x02, 0x4a
	.zero		1
	.zero		1


	//----- nvinfo : EIATTR_EXIT_INSTR_OFFSETS
	.align		4
        /*0058*/ 	.byte	0x04, 0x1c
        /*005a*/ 	.short	(.L_41 - .L_40)


	//   ....[0]....
.L_40:
        /*005c*/ 	.word	0x00000380


	//----- nvinfo : EIATTR_CRS_STACK_SIZE
	.align		4
.L_41:
        /*0060*/ 	.byte	0x04, 0x1e
        /*0062*/ 	.short	(.L_43 - .L_42)
.L_42:
        /*0064*/ 	.word	0x00000000


	//----- nvinfo : EIATTR_CBANK_PARAM_SIZE
	.align		4
.L_43:
        /*0068*/ 	.byte	0x03, 0x19
        /*006a*/ 	.short	0x001c


	//----- nvinfo : EIATTR_PARAM_CBANK
	.align		4
        /*006c*/ 	.byte	0x04, 0x0a
        /*006e*/ 	.short	(.L_45 - .L_44)
	.align		4
.L_44:
        /*0070*/ 	.word	index@(.nv.constant0._Z15kRandomGaussianPjPyPfj)
        /*0074*/ 	.short	0x0380
        /*0076*/ 	.short	0x001c


	//----- nvinfo : EIATTR_SW_WAR
	.align		4
.L_45:
        /*0078*/ 	.byte	0x04, 0x36
        /*007a*/ 	.short	(.L_47 - .L_46)
.L_46:
        /*007c*/ 	.word	0x00000008
.L_47:


//--------------------- .nv.callgraph             --------------------------
	.section	.nv.callgraph,"",@"SHT_CUDA_CALLGRAPH"
	.align	4
	.sectionentsize	8
	.align		4
        /*0000*/ 	.word	0x00000000
	.align		4
        /*0004*/ 	.word	0xffffffff
	.align		4
        /*0008*/ 	.word	0x00000000
	.align		4
        /*000c*/ 	.word	0xfffffffe
	.align		4
        /*0010*/ 	.word	0x00000000
	.align		4
        /*0014*/ 	.word	0xfffffffd
	.align		4
        /*0018*/ 	.word	0x00000000
	.align		4
        /*001c*/ 	.word	0xfffffffc


//--------------------- .text._Z14kMinColumnwisePfS_jj --------------------------
	.section	.text._Z14kMinColumnwisePfS_jj,"ax",@progbits
	.align	128
        .global         _Z14kMinColumnwisePfS_jj
        .type           _Z14kMinColumnwisePfS_jj,@function
        .size           _Z14kMinColumnwisePfS_jj,(.L_x_16 - _Z14kMinColumnwisePfS_jj)
        .other          _Z14kMinColumnwisePfS_jj,@"STO_CUDA_ENTRY STV_DEFAULT"
_Z14kMinColumnwisePfS_jj:
.text._Z14kMinColumnwisePfS_jj:
[----:B------:R-:W-:Y:S01]  /*0000*/  LDC R1, c[0x0][0x37c] ;  /* 0x0000df00ff017b82 */ /* 0x000fe20000000800 */
[----:B------:R-:W0:Y:S01]  /*0010*/  S2R R0, SR_TID.X ;  /* 0x0000000000007919 */ /* 0x000e220000002100 */
[----:B------:R-:W0:Y:S01]  /*0020*/  LDCU UR8, c[0x0][0x394] ;  /* 0x00007280ff0877ac */ /* 0x000e220008000800 */
[----:B------:R-:W-:Y:S01]  /*0030*/  BSSY.RECONVERGENT B0, `(.L_x_0) ;  /* 0x00000c8000007945 */ /* 0x000fe20003800200 */
[----:B------:R-:W-:Y:S01]  /*0040*/  IMAD.MOV.U32 R8, RZ, RZ, 0x3f800000 ;  /* 0x3f800000ff087424 */ /* 0x000fe200078e00ff */
[----:B------:R-:W1:Y:S01]  /*0050*/  LDCU.64 UR6, c[0x0][0x358] ;  /* 0x00006b00ff0677ac */ /* 0x000e620008000a00 */
[----:B0-----:R-:W-:-:S13]  /*0060*/  ISETP.GE.U32.AND P0, PT, R0, UR8, PT ;  /* 0x0000000800007c0c */ /* 0x001fda000bf06070 */
[----:B-1----:R-:W-:Y:S05]  /*0070*/  @P0 BRA `(.L_x_1) ;  /* 0x0000000c000c0947 */ /* 0x002fea0003800000 */
[----:B------:R-:W-:Y:S01]  /*0080*/  LOP3.LUT R2, RZ, R0, RZ, 0x33, !PT ;  /* 0x00000000ff027212 */ /* 0x000fe200078e33ff */
[----:B------:R-:W0:Y:S01]  /*0090*/  S2R R3, SR_CTAID.X ;  /* 0x0000000000037919 */ /* 0x000e220000002500 */
[----:B------:R-:W-:Y:S01]  /*00a0*/  BSSY.RECONVERGENT B1, `(.L_x_2) ;  /* 0x0000065000017945 */ /* 0x000fe20003800200 */
[----:B------:R-:W-:Y:S02]  /*00b0*/  IMAD.MOV.U32 R8, RZ, RZ, 0x3f800000 ;  /* 0x3f800000ff087424 */ /* 0x000fe400078e00ff */
[----:B------:R-:W-:-:S05]  /*00c0*/  VIADD R2, R2, UR8 ;  /* 0x0000000802027c36 */ /* 0x000fca0008000000 */
[C---:B------:R-:W-:Y:S02]  /*00d0*/  ISETP.GE.U32.AND P0, PT, R2.reuse, 0x1e0, PT ;  /* 0x000001e00200780c */ /* 0x040fe40003f06070 */
[----:B------:R-:W-:Y:S01]  /*00e0*/  LEA.HI R4, R2, 0x1, RZ, 0x1b ;  /* 0x0000000102047811 */ /* 0x000fe200078fd8ff */
[----:B------:R-:W-:-:S03]  /*00f0*/  IMAD.MOV.U32 R2, RZ, RZ, R0 ;  /* 0x000000ffff027224 */ /* 0x000fc600078e0000 */
[----:B------:R-:W-:-:S07]  /*0100*/  LOP3.LUT R5, R4, 0xf, RZ, 0xc0, !PT ;  /* 0x0000000f04057812 */ /* 0x000fce00078ec0ff */
[----:B------:R-:W-:Y:S05]  /*0110*/  @!P0 BRA `(.L_x_3) ;  /* 0x0000000400748947 */ /* 0x000fea0003800000 */
[----:B------:R-:W1:Y:S01]  /*0120*/  LDC.64 R14, c[0x0][0x380] ;  /* 0x0000e000ff0e7b82 */ /* 0x000e620000000a00 */
[----:B------:R-:W-:Y:S01]  /*0130*/  LOP3.LUT R7, R4, 0xffffff0, RZ, 0xc0, !PT ;  /* 0x0ffffff004077812 */ /* 0x000fe200078ec0ff */
[----:B------:R-:W-:Y:S01]  /*0140*/  BSSY.RECONVERGENT B2, `(.L_x_4) ;  /* 0x0000059000027945 */ /* 0x000fe20003800200 */
[----:B------:R-:W-:Y:S02]  /*0150*/  VIADD R6, R0, 0x100 ;  /* 0x0000010000067836 */ /* 0x000fe40000000000 */
[----:B0-----:R-:W-:Y:S02]  /*0160*/  IMAD R2, R3, UR8, R0 ;  /* 0x0000000803027c24 */ /* 0x001fe4000f8e0200 */
[----:B------:R-:W-:Y:S02]  /*0170*/  IMAD.MOV.U32 R8, RZ, RZ, 0x3f800000 ;  /* 0x3f800000ff087424 */ /* 0x000fe400078e00ff */
[----:B------:R-:W-:-:S07]  /*0180*/  IMAD.MOV R7, RZ, RZ, -R7 ;  /* 0x000000ffff077224 */ /* 0x000fce00078e0a07 */
.L_x_5:
[----:B-1----:R-:W-:-:S05]  /*0190*/  IMAD.WIDE.U32 R12, R2, 0x4, R14 ;  /* 0x00000004020c7825 */ /* 0x002fca00078e000e */
[----:B------:R0:W2:Y:S01]  /*01a0*/  LDG.E R9, desc[UR6][R12.64] ;  /* 0x000000060c097981 */ /* 0x0000a2000c1e1900 */
[C---:B------:R-:W-:Y:S02]  /*01b0*/  VIADD R17, R2.reuse, 0x20 ;  /* 0x0000002002117836 */ /* 0x040fe40000000000 */
[----:B------:R-:W-:Y:S02]  /*01c0*/  VIADD R21, R2, 0x40 ;  /* 0x0000004002157836 */ /* 0x000fe40000000000 */
[----:B------:R-:W-:-:S05]  /*01d0*/  IMAD.WIDE.U32 R16, R17, 0x4, R14 ;  /* 0x0000000411107825 */ /* 0x000fca00078e000e */
[----:B------:R1:W3:Y:S01]  /*01e0*/  LDG.E R10, desc[UR6][R16.64] ;  /* 0x00000006100a7981 */ /* 0x0002e2000c1e1900 */
[----:B------:R-:W-:-:S04]  /*01f0*/  IMAD.WIDE.U32 R20, R21, 0x4, R14 ;  /* 0x0000000415147825 */ /* 0x000fc800078e000e */
[C---:B------:R-:W-:Y:S01]  /*0200*/  VIADD R25, R2.reuse, 0x60 ;  /* 0x0000006002197836 */ /* 0x040fe20000000000 */
[----:B------:R4:W5:Y:S01]  /*0210*/  LDG.E R11, desc[UR6][R20.64] ;  /* 0x00000006140b7981 */ /* 0x000962000c1e1900 */
[----:B------:R-:W-:Y:S02]  /*0220*/  VIADD R23, R2, 0x80 ;  /* 0x0000008002177836 */ /* 0x000fe40000000000 */
[----:B------:R-:W-:-:S05]  /*0230*/  IMAD.WIDE.U32 R24, R25, 0x4, R14 ;  /* 0x0000000419187825 */ /* 0x000fca00078e000e */
[----:B------:R-:W5:Y:S01]  /*0240*/  LDG.E R29, desc[UR6][R24.64] ;  /* 0x00000006181d7981 */ /* 0x000f62000c1e1900 */
[----:B------:R-:W-:-:S04]  /*0250*/  IMAD.WIDE.U32 R22, R23, 0x4, R14 ;  /* 0x0000000417167825 */ /* 0x000fc800078e000e */
[C---:B------:R-:W-:Y:S01]  /*0260*/  VIADD R19, R2.reuse, 0xa0 ;  /* 0x000000a002137836 */ /* 0x040fe20000000000 */
[----:B------:R4:W5:Y:S01]  /*0270*/  LDG.E R28, desc[UR6][R22.64] ;  /* 0x00000006161c7981 */ /* 0x000962000c1e1900 */
[----:B0-----:R-:W-:Y:S02]  /*0280*/  VIADD R13, R2, 0xc0 ;  /* 0x000000c0020d7836 */ /* 0x001fe40000000000 */
[----:B------:R-:W-:-:S05]  /*0290*/  IMAD.WIDE.U32 R18, R19, 0x4, R14 ;  /* 0x0000000413127825 */ /* 0x000fca00078e000e */
[----:B------:R0:W5:Y:S01]  /*02a0*/  LDG.E R27, desc[UR6][R18.64] ;  /* 0x00000006121b7981 */ /* 0x000162000c1e1900 */
[----:B------:R-:W-:-:S04]  /*02b0*/  IMAD.WIDE.U32 R12, R13, 0x4, R14 ;  /* 0x000000040d0c7825 */ /* 0x000fc800078e000e */
[C---:B-1----:R-:W-:Y:S01]  /*02c0*/  VIADD R17, R2.reuse, 0xe0 ;  /* 0x000000e002117836 */ /* 0x042fe20000000000 */
[----:B------:R-:W5:Y:S01]  /*02d0*/  LDG.E R26, desc[UR6][R12.64] ;  /* 0x000000060c1a7981 */ /* 0x000f62000c1e1900 */
[----:B----4-:R-:W-:Y:S02]  /*02e0*/  VIADD R21, R2, 0x100 ;  /* 0x0000010002157836 */ /* 0x010fe40000000000 */
[----:B------:R-:W-:-:S05]  /*02f0*/  IMAD.WIDE.U32 R16, R17, 0x4, R14 ;  /* 0x0000000411107825 */ /* 0x000fca00078e000e */
[----:B------:R1:W4:Y:S01]  /*0300*/  LDG.E R25, desc[UR6][R16.64] ;  /* 0x0000000610197981 */ /* 0x000322000c1e1900 */
[----:B------:R-:W-:-:S04]  /*0310*/  IMAD.WIDE.U32 R20, R21, 0x4, R14 ;  /* 0x0000000415147825 */ /* 0x000fc800078e000e */
[C---:B------:R-:W-:Y:S01]  /*0320*/  VIADD R23, R2.reuse, 0x120 ;  /* 0x0000012002177836 */ /* 0x040fe20000000000 */
[----:B------:R-:W4:Y:S01]  /*0330*/  LDG.E R24, desc[UR6][R20.64] ;  /* 0x0000000614187981 */ /* 0x000f22000c1e1900 */
[----:B0-----:R-:W-:Y:S02]  /*0340*/  VIADD R19, R2, 0x140 ;  /* 0x0000014002137836 */ /* 0x001fe40000000000 */
[----:B------:R-:W-:-:S05]  /*0350*/  IMAD.WIDE.U32 R22, R23, 0x4, R14 ;  /* 0x0000000417167825 */ /* 0x000fca00078e000e */
[----:B------:R-:W4:Y:S01]  /*0360*/  LDG.E R13, desc[UR6][R22.64] ;  /* 0x00000006160d7981 */ /* 0x000f22000c1e1900 */
[----:B------:R-:W-:-:S04]  /*0370*/  IMAD.WIDE.U32 R18, R19, 0x4, R14 ;  /* 0x0000000413127825 */ /* 0x000fc800078e000e */
[----:B-1----:R-:W-:Y:S01]  /*0380*/  VIADD R17, R2, 0x160 ;  /* 0x0000016002117836 */ /* 0x002fe20000000000 */
[----:B------:R0:W4:Y:S03]  /*0390*/  LDG.E R12, desc[UR6][R18.64] ;  /* 0x00000006120c7981 */ /* 0x000126000c1e1900 */
[----:B------:R-:W-:-:S06]  /*03a0*/  IMAD.WIDE.U32 R16, R17, 0x4, R14 ;  /* 0x0000000411107825 */ /* 0x000fcc00078e000e */
[----:B------:R-:W4:Y:S01]  /*03b0*/  LDG.E R16, desc[UR6][R16.64] ;  /* 0x0000000610107981 */ /* 0x000f22000c1e1900 */
[----:B0-----:R-:W-:-:S04]  /*03c0*/  VIADD R19, R2, 0x180 ;  /* 0x0000018002137836 */ /* 0x001fc80000000000 */
[----:B------:R-:W-:-:S04]  /*03d0*/  IMAD.WIDE.U32 R18, R19, 0x4, R14 ;  /* 0x0000000413127825 */ /* 0x000fc800078e000e */
[----:B------:R-:W-:Y:S02]  /*03e0*/  VIADD R21, R2, 0x1a0 ;  /* 0x000001a002157836 */ /* 0x000fe40000000000 */
[----:B------:R0:W4:Y:S02]  /*03f0*/  LDG.E R18, desc[UR6][R18.64] ;  /* 0x0000000612127981 */ /* 0x000124000c1e1900 */
[----:B------:R-:W-:-:S04]  /*0400*/  IMAD.WIDE.U32 R20, R21, 0x4, R14 ;  /* 0x0000000415147825 */ /* 0x000fc800078e000e */
[----:B------:R-:W-:Y:S02]  /*0410*/  VIADD R23, R2, 0x1c0 ;  /* 0x000001c002177836 */ /* 0x000fe40000000000 */
[----:B------:R-:W4:Y:S02]  /*0420*/  LDG.E R20, desc[UR6][R20.64] ;  /* 0x0000000614147981 */ /* 0x000f24000c1e1900 */
[----:B------:R-:W-:-:S04]  /*0430*/  IMAD.WIDE.U32 R22, R23, 0x4, R14 ;  /* 0x0000000417167825 */ /* 0x000fc800078e000e */
[----:B0-----:R-:W-:Y:S02]  /*0440*/  VIADD R19, R2, 0x1e0 ;  /* 0x000001e002137836 */ /* 0x001fe40000000000 */
[----:B------:R-:W4:Y:S01]  /*0450*/  LDG.E R22, desc[UR6][R22.64] ;  /* 0x0000000616167981 */ /* 0x000f22000c1e1900 */
[----:B--2---:R-:W-:-:S04]  /*0460*/  FSETP.GEU.AND P0, PT, R9, R8, PT ;  /* 0x000000080900720b */ /* 0x004fc80003f0e000 */
[----:B------:R-:W-:Y:S01]  /*0470*/  FSEL R17, R9, R8, !P0 ;  /* 0x0000000809117208 */ /* 0x000fe20004000000 */
[----:B------:R-:W-:-:S06]  /*0480*/  IMAD.WIDE.U32 R8, R19, 0x4, R14 ;  /* 0x0000000413087825 */ /* 0x000fcc00078e000e */
[----:B------:R-:W2:Y:S01]  /*0490*/  LDG.E R8, desc[UR6][R8.64] ;  /* 0x0000000608087981 */ /* 0x000ea2000c1e1900 */
[----:B---3--:R-:W-:-:S04]  /*04a0*/  FSETP.GEU.AND P0, PT, R10, R17, PT ;  /* 0x000000110a00720b */ /* 0x008fc80003f0e000 */
[----:B------:R-:W-:-:S04]  /*04b0*/  FSEL R10, R10, R17, !P0 ;  /* 0x000000110a0a7208 */ /* 0x000fc80004000000 */
[----:B-----5:R-:W-:-:S04]  /*04c0*/  FSETP.GEU.AND P0, PT, R11, R10, PT ;  /* 0x0000000a0b00720b */ /* 0x020fc80003f0e000 */
[----:B------:R-:W-:-:S04]  /*04d0*/  FSEL R10, R11, R10, !P0 ;  /* 0x0000000a0b0a7208 */ /* 0x000fc80004000000 */
[----:B------:R-:W-:-:S04]  /*04e0*/  FSETP.GEU.AND P0, PT, R29, R10, PT ;  /* 0x0000000a1d00720b */ /* 0x000fc80003f0e000 */
[----:B------:R-:W-:-:S04]  /*04f0*/  FSEL R29, R29, R10, !P0 ;  /* 0x0000000a1d1d7208 */ /* 0x000fc80004000000 */
[----:B------:R-:W-:-:S04]  /*0500*/  FSETP.GEU.AND P0, PT, R28, R29, PT ;  /* 0x0000001d1c00720b */ /* 0x000fc80003f0e000 */
[----:B------:R-:W-:-:S04]  /*0510*/  FSEL R28, R28, R29, !P0 ;  /* 0x0000001d1c1c7208 */ /* 0x000fc80004000000 */
[----:B------:R-:W-:-:S04]  /*0520*/  FSETP.GEU.AND P0, PT, R27, R28, PT ;  /* 0x0000001c1b00720b */ /* 0x000fc80003f0e000 */
[----:B------:R-:W-:-:S04]  /*0530*/  FSEL R27, R27, R28, !P0 ;  /* 0x0000001c1b1b7208 */ /* 0x000fc80004000000 */
[----:B------:R-:W-:-:S04]  /*0540*/  FSETP.GEU.AND P0, PT, R26, R27, PT ;  /* 0x0000001b1a00720b */ /* 0x000fc80003f0e000 */
[----:B------:R-:W-:-:S04]  /*0550*/  FSEL R26, R26, R27, !P0 ;  /* 0x0000001b1a1a7208 */ /* 0x000fc80004000000 */
[----:B----4-:R-:W-:-:S04]  /*0560*/  FSETP.GEU.AND P0, PT, R25, R26, PT ;  /* 0x0000001a1900720b */ /* 0x010fc80003f0e000 */
        /* <DEDUP_REMOVED lines=10> */
[----:B------:R-:W-:Y:S01]  /*0610*/  FSEL R13, R18, R13, !P0 ;  /* 0x0000000d120d7208 */ /* 0x000fe20004000000 */
[----:B------:R-:W-:-:S03]  /*0620*/  VIADD R7, R7, 0x10 ;  /* 0x0000001007077836 */ /* 0x000fc60000000000 */
[CC--:B------:R-:W-:Y:S02]  /*0630*/  FSETP.GEU.AND P0, PT, R20.reuse, R13.reuse, PT ;  /* 0x0000000d1400720b */ /* 0x0c0fe40003f0e000 */
[----:B------:R-:W-:Y:S02]  /*0640*/  ISETP.NE.AND P1, PT, R7, RZ, PT ;  /* 0x000000ff0700720c */ /* 0x000fe40003f25270 */
[----:B------:R-:W-:-:S04]  /*0650*/  FSEL R13, R20, R13, !P0 ;  /* 0x0000000d140d7208 */ /* 0x000fc80004000000 */
[----:B------:R-:W-:-:S04]  /*0660*/  FSETP.GEU.AND P0, PT, R22, R13, PT ;  /* 0x0000000d1600720b */ /* 0x000fc80003f0e000 */
[----:B------:R-:W-:Y:S01]  /*0670*/  FSEL R13, R22, R13, !P0 ;  /* 0x0000000d160d7208 */ /* 0x000fe20004000000 */
[----:B------:R-:W-:Y:S02]  /*0680*/  VIADD R6, R6, 0x200 ;  /* 0x0000020006067836 */ /* 0x000fe40000000000 */
[----:B------:R-:W-:Y:S01]  /*0690*/  VIADD R2, R2, 0x200 ;  /* 0x0000020002027836 */ /* 0x000fe20000000000 */
[----:B--2---:R-:W-:-:S04]  /*06a0*/  FSETP.GEU.AND P0, PT, R8, R13, PT ;  /* 0x0000000d0800720b */ /* 0x004fc80003f0e000 */
[----:B------:R-:W-:Y:S01]  /*06b0*/  FSEL R8, R8, R13, !P0 ;  /* 0x0000000d08087208 */ /* 0x000fe20004000000 */
[----:B------:R-:W-:Y:S08]  /*06c0*/  @P1 BRA `(.L_x_5) ;  /* 0xfffffff800b01947 */ /* 0x000ff0000383ffff */
[----:B------:R-:W-:Y:S05]  /*06d0*/  BSYNC.RECONVERGENT B2 ;  /* 0x0000000000027941 */ /* 0x000fea0003800200 */
.L_x_4:
[----:B------:R-:W-:-:S07]  /*06e0*/  VIADD R2, R6, 0xffffff00 ;  /* 0xffffff0006027836 */ /* 0x000fce0000000000 */
.L_x_3:
[----:B------:R-:W-:Y:S05]  /*06f0*/  BSYNC.RECONVERGENT B1 ;  /* 0x0000000000017941 */ /* 0x000fea0003800200 */
.L_x_2:
[----:B------:R-:W-:-:S13]  /*0700*/  ISETP.NE.AND P0, PT, R5, RZ, PT ;  /* 0x000000ff0500720c */ /* 0x000fda0003f05270 */
[----:B------:R-:W-:Y:S05]  /*0710*/  @!P0 BRA `(.L_x_1) ;  /* 0x0000000400648947 */ /* 0x000fea0003800000 */
[----:B------:R-:W-:Y:S01]  /*0720*/  ISETP.GE.U32.AND P1, PT, R5, 0x8, PT ;  /* 0x000000080500780c */ /* 0x000fe20003f26070 */
[----:B------:R-:W-:Y:S01]  /*0730*/  BSSY.RECONVERGENT B1, `(.L_x_6) ;  /* 0x000002e000017945 */ /* 0x000fe20003800200 */
[----:B------:R-:W-:-:S04]  /*0740*/  LOP3.LUT R24, R4, 0x7, RZ, 0xc0, !PT ;  /* 0x0000000704187812 */ /* 0x000fc800078ec0ff */
[----:B------:R-:W-:-:S07]  /*0750*/  ISETP.NE.AND P0, PT, R24, RZ, PT ;  /* 0x000000ff1800720c */ /* 0x000fce0003f05270 */
[----:B------:R-:W-:Y:S06]  /*0760*/  @!P1 BRA `(.L_x_7) ;  /* 0x0000000000a89947 */ /* 0x000fec0003800000 */
[----:B------:R-:W1:Y:S01]  /*0770*/  LDC.64 R6, c[0x0][0x380] ;  /* 0x0000e000ff067b82 */ /* 0x000e620000000a00 */
[----:B0-----:R-:W-:-:S04]  /*0780*/  IMAD R5, R3, UR8, R2 ;  /* 0x0000000803057c24 */ /* 0x001fc8000f8e0202 */
[C---:B------:R-:W-:Y:S02]  /*0790*/  VIADD R19, R5.reuse, 0x20 ;  /* 0x0000002005137836 */ /* 0x040fe40000000000 */
[C---:B------:R-:W-:Y:S02]  /*07a0*/  VIADD R21, R5.reuse, 0x40 ;  /* 0x0000004005157836 */ /* 0x040fe40000000000 */
[----:B-1----:R-:W-:-:S05]  /*07b0*/  IMAD.WIDE.U32 R12, R5, 0x4, R6 ;  /* 0x00000004050c7825 */ /* 0x002fca00078e0006 */
[----:B------:R0:W2:Y:S01]  /*07c0*/  LDG.E R9, desc[UR6][R12.64] ;  /* 0x000000060c097981 */ /* 0x0000a2000c1e1900 */
[----:B------:R-:W-:-:S05]  /*07d0*/  IMAD.WIDE.U32 R18, R19, 0x4, R6 ;  /* 0x0000000413127825 */ /* 0x000fca00078e0006 */
[----:B------:R-:W3:Y:S01]  /*07e0*/  LDG.E R10, desc[UR6][R18.64] ;  /* 0x00000006120a7981 */ /* 0x000ee2000c1e1900 */
[----:B------:R-:W-:-:S04]  /*07f0*/  IMAD.WIDE.U32 R20, R21, 0x4, R6 ;  /* 0x0000000415147825 */ /* 0x000fc800078e0006 */
[C---:B------:R-:W-:Y:S01]  /*0800*/  VIADD R23, R5.reuse, 0x60 ;  /* 0x0000006005177836 */ /* 0x040fe20000000000 */
[----:B------:R-:W4:Y:S01]  /*0810*/  LDG.E R11, desc[UR6][R20.64] ;  /* 0x00000006140b7981 */ /* 0x000f22000c1e1900 */
[----:B------:R-:W-:Y:S02]  /*0820*/  VIADD R27, R5, 0x80 ;  /* 0x00000080051b7836 */ /* 0x000fe40000000000 */
[----:B------:R-:W-:-:S05]  /*0830*/  IMAD.WIDE.U32 R22, R23, 0x4, R6 ;  /* 0x0000000417167825 */ /* 0x000fca00078e0006 */
[----:B------:R-:W5:Y:S01]  /*0840*/  LDG.E R16, desc[UR6][R22.64] ;  /* 0x0000000616107981 */ /* 0x000f62000c1e1900 */
[----:B------:R-:W-:-:S04]  /*0850*/  IMAD.WIDE.U32 R26, R27, 0x4, R6 ;  /* 0x000000041b1a7825 */ /* 0x000fc800078e0006 */
[C---:B------:R-:W-:Y:S01]  /*0860*/  VIADD R15, R5.reuse, 0xa0 ;  /* 0x000000a0050f7836 */ /* 0x040fe20000000000 */
[----:B------:R-:W5:Y:S01]  /*0870*/  LDG.E R17, desc[UR6][R26.64] ;  /* 0x000000061a117981 */ /* 0x000f62000c1e1900 */
[----:B0-----:R-:W-:Y:S02]  /*0880*/  VIADD R13, R5, 0xc0 ;  /* 0x000000c0050d7836 */ /* 0x001fe40000000000 */
[----:B------:R-:W-:-:S04]  /*0890*/  IMAD.WIDE.U32 R14, R15, 0x4, R6 ;  /* 0x000000040f0e7825 */ /* 0x000fc800078e0006 */
[--C-:B------:R-:W-:Y:S02]  /*08a0*/  IMAD.WIDE.U32 R12, R13, 0x4, R6.reuse ;  /* 0x000000040d0c7825 */ /* 0x100fe400078e0006 */
[----:B------:R-:W5:Y:S02]  /*08b0*/  LDG.E R15, desc[UR6][R14.64] ;  /* 0x000000060e0f7981 */ /* 0x000f64000c1e1900 */
[----:B------:R-:W-:Y:S02]  /*08c0*/  VIADD R5, R5, 0xe0 ;  /* 0x000000e005057836 */ /* 0x000fe40000000000 */
[----:B------:R-:W5:Y:S02]  /*08d0*/  LDG.E R12, desc[UR6][R12.64] ;  /* 0x000000060c0c7981 */ /* 0x000f64000c1e1900 */
[----:B------:R-:W-:-:S06]  /*08e0*/  IMAD.WIDE.U32 R6, R5, 0x4, R6 ;  /* 0x0000000405067825 */ /* 0x000fcc00078e0006 */
[----:B------:R-:W5:Y:S01]  /*08f0*/  LDG.E R7, desc[UR6][R6.64] ;  /* 0x0000000606077981 */ /* 0x000f62000c1e1900 */
[----:B------:R-:W-:Y:S01]  /*0900*/  VIADD R2, R2, 0x100 ;  /* 0x0000010002027836 */ /* 0x000fe20000000000 */
[----:B--2---:R-:W-:-:S04]  /*0910*/  FSETP.GEU.AND P1, PT, R9, R8, PT ;  /* 0x000000080900720b */ /* 0x004fc80003f2e000 */
[----:B------:R-:W-:-:S04]  /*0920*/  FSEL R9, R9, R8, !P1 ;  /* 0x0000000809097208 */ /* 0x000fc80004800000 */
[----:B---3--:R-:W-:-:S04]  /*0930*/  FSETP.GEU.AND P1, PT, R10, R9, PT ;  /* 0x000000090a00720b */ /* 0x008fc80003f2e000 */
[----:B------:R-:W-:-:S04]  /*0940*/  FSEL R10, R10, R9, !P1 ;  /* 0x000000090a0a7208 */ /* 0x000fc80004800000 */
[----:B----4-:R-:W-:-:S04]  /*0950*/  FSETP.GEU.AND P1, PT, R11, R10, PT ;  /* 0x0000000a0b00720b */ /* 0x010fc80003f2e000 */
        /* <DEDUP_REMOVED lines=10> */
[----:B------:R-:W-:-:S09]  /*0a00*/  FSEL R8, R7, R8, !P1 ;  /* 0x0000000807087208 */ /* 0x000fd20004800000 */
.L_x_7:
[----:B------:R-:W-:Y:S05]  /*0a10*/  BSYNC.RECONVERGENT B1 ;  /* 0x0000000000017941 */ /* 0x000fea0003800200 */
.L_x_6:
        /* <DEDUP_REMOVED lines=10> */
[----:B-1----:R-:W-:-:S04]  /*0ac0*/  IMAD.WIDE.U32 R10, R7, 0x4, R4 ;  /* 0x00000004070a7825 */ /* 0x002fc800078e0004 */
[--C-:B------:R-:W-:Y:S02]  /*0ad0*/  IMAD.WIDE.U32 R12, R13, 0x4, R4.reuse ;  /* 0x000000040d0c7825 */ /* 0x100fe400078e0004 */
[----:B------:R-:W2:Y:S02]  /*0ae0*/  LDG.E R11, desc[UR6][R10.64] ;  /* 0x000000060a0b7981 */ /* 0x000ea4000c1e1900 */
[--C-:B------:R-:W-:Y:S02]  /*0af0*/  IMAD.WIDE.U32 R14, R15, 0x4, R4.reuse ;  /* 0x000000040f0e7825 */ /* 0x100fe400078e0004 */
[----:B------:R-:W3:Y:S02]  /*0b00*/  LDG.E R13, desc[UR6][R12.64] ;  /* 0x000000060c0d7981 */ /* 0x000ee4000c1e1900 */
[----:B------:R-:W-:Y:S02]  /*0b10*/  VIADD R7, R7, 0x60 ;  /* 0x0000006007077836 */ /* 0x000fe40000000000 */
[----:B------:R-:W4:Y:S02]  /*0b20*/  LDG.E R15, desc[UR6][R14.64] ;  /* 0x000000060e0f7981 */ /* 0x000f24000c1e1900 */
        /* <DEDUP_REMOVED lines=10> */
[----:B------:R-:W-:-:S09]  /*0bd0*/  FSEL R8, R5, R8, !P1 ;  /* 0x0000000805087208 */ /* 0x000fd20004800000 */
.L_x_9:
[----:B------:R-:W-:Y:S05]  /*0be0*/  BSYNC.RECONVERGENT B1 ;  /* 0x0000000000017941 */ /* 0x000fea0003800200 */
.L_x_8:
[----:B------:R-:W-:Y:S05]  /*0bf0*/  @!P0 BRA `(.L_x_1) ;  /* 0x00000000002c8947 */ /* 0x000fea0003800000 */
[----:B------:R-:W1:Y:S01]  /*0c00*/  LDC.64 R4, c[0x0][0x380] ;  /* 0x0000e000ff047b82 */ /* 0x000e620000000a00 */
[----:B0-----:R-:W-:Y:S02]  /*0c10*/  IMAD R7, R3, UR8, R2 ;  /* 0x0000000803077c24 */ /* 0x001fe4000f8e0202 */
[----:B------:R-:W-:-:S07]  /*0c20*/  IMAD.MOV R6, RZ, RZ, -R6 ;  /* 0x000000ffff067224 */ /* 0x000fce00078e0a06 */
.L_x_10:
[----:B-1----:R-:W-:-:S06]  /*0c30*/  IMAD.WIDE.U32 R2, R7, 0x4, R4 ;  /* 0x0000000407027825 */ /* 0x002fcc00078e0004 */
[----:B------:R-:W2:Y:S01]  /*0c40*/  LDG.E R3, desc[UR6][R2.64] ;  /* 0x0000000602037981 */ /* 0x000ea2000c1e1900 */
[----:B------:R-:W-:Y:S02]  /*0c50*/  VIADD R6, R6, 0x1 ;  /* 0x0000000106067836 */ /* 0x000fe40000000000 */
[----:B------:R-:W-:-:S03]  /*0c60*/  VIADD R7, R7, 0x20 ;  /* 0x0000002007077836 */ /* 0x000fc60000000000 */
[----:B------:R-:W-:Y:S02]  /*0c70*/  ISETP.NE.AND P1, PT, R6, RZ, PT ;  /* 0x000000ff0600720c */ /* 0x000fe40003f25270 */
[----:B--2---:R-:W-:-:S04]  /*0c80*/  FSETP.GEU.AND P0, PT, R3, R8, PT ;  /* 0x000000080300720b */ /* 0x004fc80003f0e000 */
[----:B------:R-:W-:-:S07]  /*0c90*/  FSEL R8, R3, R8, !P0 ;  /* 0x0000000803087208 */ /* 0x000fce0004000000 */
[----:B------:R-:W-:Y:S05]  /*0ca0*/  @P1 BRA `(.L_x_10) ;  /* 0xfffffffc00e01947 */ /* 0x000fea000383ffff */
.L_x_1:
[----:B------:R-:W-:Y:S05]  /*0cb0*/  BSYNC.RECONVERGENT B0 ;  /* 0x0000000000007941 */ /* 0x000fea0003800200 */
.L_x_0:
[----:B------:R-:W1:Y:S01]  /*0cc0*/  S2UR UR5, SR_CgaCtaId ;  /* 0x00000000000579c3 */ /* 0x000e620000008800 */
[----:B------:R-:W-:Y:S01]  /*0cd0*/  UMOV UR4, 0x400 ;  /* 0x0000040000047882 */ /* 0x000fe20000000000 */
[----:B------:R-:W-:Y:S01]  /*0ce0*/  ISETP.NE.AND P0, PT, R0, RZ, PT ;  /* 0x000000ff0000720c */ /* 0x000fe20003f05270 */
[----:B-1----:R-:W-:-:S06]  /*0cf0*/  ULEA UR4, UR5, UR4, 0x18 ;  /* 0x0000000405047291 */ /* 0x002fcc000f8ec0ff */
[----:B0-----:R-:W-:-:S05]  /*0d00*/  LEA R3, R0, UR4, 0x2 ;  /* 0x0000000400037c11 */ /* 0x001fca000f8e10ff */
[----:B------:R0:W-:Y:S01]  /*0d10*/  STS [R3], R8 ;  /* 0x0000000803007388 */ /* 0x0001e20000000800 */
[----:B------:R-:W-:Y:S06]  /*0d20*/  BAR.SYNC.DEFER_BLOCKING 0x0 ;  /* 0x0000000000007b1d */ /* 0x000fec0000010000 */
[----:B------:R-:W-:Y:S05]  /*0d30*/  @P0 EXIT ;  /* 0x000000000000094d */ /* 0x000fea0003800000 */
[----:B------:R-:W1:Y:S01]  /*0d40*/  LDS.128 R12, [UR4] ;  /* 0x00000004ff0c7984 */ /* 0x000e620008000c00 */
[----:B0-----:R-:W0:Y:S03]  /*0d50*/  LDC.64 R2, c[0x0][0x388] ;  /* 0x0000e200ff027b82 */ /* 0x001e260000000a00 */
[----:B------:R-:W2:Y:S04]  /*0d60*/  LDS.128 R4, [UR4+0x10] ;  /* 0x00001004ff047984 */ /* 0x000ea80008000c00 */
[----:B------:R-:W3:Y:S01]  /*0d70*/  LDS.128 R8, [UR4+0x20] ;  /* 0x00002004ff087984 */ /* 0x000ee20008000c00 */
[----:B-1----:R-:W-:-:S04]  /*0d80*/  FMNMX R12, R12, 1, PT ;  /* 0x3f8000000c0c7809 */ /* 0x002fc80003800000 */
[----:B------:R-:W-:-:S04]  /*0d90*/  FSETP.GEU.AND P0, PT, R13, R12, PT ;  /* 0x0000000c0d00720b */ /* 0x000fc80003f0e000 */
[----:B------:R-:W-:-:S04]  /*0da0*/  FSEL R13, R13, R12, !P0 ;  /* 0x0000000c0d0d7208 */ /* 0x000fc80004000000 */
[----:B------:R-:W-:-:S04]  /*0db0*/  FSETP.GEU.AND P0, PT, R14, R13, PT ;  /* 0x0000000d0e00720b */ /* 0x000fc80003f0e000 */
[----:B------:R-:W-:-:S04]  /*0dc0*/  FSEL R14, R14, R13, !P0 ;  /* 0x0000000d0e0e7208 */ /* 0x000fc80004000000 */
[----:B------:R-:W-:-:S04]  /*0dd0*/  FSETP.GEU.AND P0, PT, R15, R14, PT ;  /* 0x0000000e0f00720b */ /* 0x000fc80003f0e000 */
[----:B------:R-:W-:-:S04]  /*0de0*/  FSEL R15, R15, R14, !P0 ;  /* 0x0000000e0f0f7208 */ /* 0x000fc80004000000 */
[----:B--2---:R-:W-:-:S04]  /*0df0*/  FSETP.GEU.AND P0, PT, R4, R15, PT ;  /* 0x0000000f0400720b */ /* 0x004fc80003f0e000 */
[----:B------:R-:W-:Y:S02]  /*0e00*/  FSEL R4, R4, R15, !P0 ;  /* 0x0000000f04047208 */ /* 0x000fe40004000000 */
[----:B------:R-:W1:Y:S02]  /*0e10*/  LDS.128 R12, [UR4+0x30] ;  /* 0x00003004ff0c7984 */ /* 0x000e640008000c00 */
[----:B------:R-:W-:-:S04]  /*0e20*/  FSETP.GEU.AND P0, PT, R5, R4, PT ;  /* 0x000000040500720b */ /* 0x000fc80003f0e000 */
[----:B------:R-:W-:-:S04]  /*0e30*/  FSEL R5, R5, R4, !P0 ;  /* 0x0000000405057208 */ /* 0x000fc80004000000 */
[----:B------:R-:W-:-:S04]  /*0e40*/  FSETP.GEU.AND P0, PT, R6, R5, PT ;  /* 0x000000050600720b */ /* 0x000fc80003f0e000 */
[----:B------:R-:W-:-:S04]  /*0e50*/  FSEL R6, R6, R5, !P0 ;  /* 0x0000000506067208 */ /* 0x000fc80004000000 */
[----:B------:R-:W-:-:S04]  /*0e60*/  FSETP.GEU.AND P0, PT, R7, R6, PT ;  /* 0x000000060700720b */ /* 0x000fc80003f0e000 */
[----:B------:R-:W-:-:S04]  /*0e70*/  FSEL R7, R7, R6, !P0 ;  /* 0x0000000607077208 */ /* 0x000fc80004000000 */
[----:B---3--:R-:W-:-:S04]  /*0e80*/  FSETP.GEU.AND P0, PT, R8, R7, PT ;  /* 0x000000070800720b */ /* 0x008fc80003f0e000 */
[----:B------:R-:W-:Y:S02]  /*0e90*/  FSEL R8, R8, R7, !P0 ;  /* 0x0000000708087208 */ /* 0x000fe40004000000 */
[----:B------:R-:W2:Y:S02]  /*0ea0*/  LDS.128 R4, [UR4+0x40] ;  /* 0x00004004ff047984 */ /* 0x000ea40008000c00 */
[----:B------:R-:W-:-:S04]  /*0eb0*/  FSETP.GEU.AND P0, PT, R9, R8, PT ;  /* 0x000000080900720b */ /* 0x000fc80003f0e000 */
[----:B------:R-:W-:-:S04]  /*0ec0*/  FSEL R9, R9, R8, !P0 ;  /* 0x0000000809097208 */ /* 0x000fc80004000000 */
[----:B------:R-:W-:-:S04]  /*0ed0*/  FSETP.GEU.AND P0, PT, R10, R9, PT ;  /* 0x000000090a00720b */ /* 0x000fc80003f0e000 */
[----:B------:R-:W-:-:S04]  /*0ee0*/  FSEL R10, R10, R9, !P0 ;  /* 0x000000090a0a7208 */ /* 0x000fc80004000000 */
[----:B------:R-:W-:-:S04]  /*0ef0*/  FSETP.GEU.AND P0, PT, R11, R10, PT ;  /* 0x0000000a0b00720b */ /* 0x000fc80003f0e000 */
[----:B------:R-:W-:-:S04]  /*0f00*/  FSEL R11, R11, R10, !P0 ;  /* 0x0000000a0b0b7208 */ /* 0x000fc80004000000 */
[----:B-1----:R-:W-:-:S04]  /*0f10*/  FSETP.GEU.AND P0, PT, R12, R11, PT ;  /* 0x0000000b0c00720b */ /* 0x002fc80003f0e000 */
        /* <DEDUP_REMOVED lines=23> */
[----:B------:R-:W-:Y:S02]  /*1090*/  FSEL R10, R10, R9, !P0 ;  /* 0x000000090a0a7208 */ /* 0x000fe40004000000 */
[----:B------:R-:W0:Y:S02]  /*10a0*/  S2R R9, SR_CTAID.X ;  /* 0x0000000000097919 */ /* 0x000e240000002500 */
[----:B------:R-:W-:-:S04]  /*10b0*/  FSETP.GEU.AND P0, PT, R11, R10, PT ;  /* 0x0000000a0b00720b */ /* 0x000fc80003f0e000 */
[----:B------:R-:W-:-:S04]  /*10c0*/  FSEL R11, R11, R10, !P0 ;  /* 0x0000000a0b0b7208 */ /* 0x000fc80004000000 */
[----:B--2---:R-:W-:-:S04]  /*10d0*/  FSETP.GEU.AND P0, PT, R12, R11, PT ;  /* 0x0000000b0c00720b */ /* 0x004fc80003f0e000 */
[----:B------:R-:W-:-:S04]  /*10e0*/  FSEL R12, R12, R11, !P0 ;  /* 0x0000000b0c0c7208 */ /* 0x000fc80004000000 */
[----:B------:R-:W-:-:S04]  /*10f0*/  FSETP.GEU.AND P0, PT, R13, R12, PT ;  /* 0x0000000c0d00720b */ /* 0x000fc80003f0e000 */
[----:B------:R-:W-:-:S04]  /*1100*/  FSEL R13, R13, R12, !P0 ;  /* 0x0000000c0d0d7208 */ /* 0x000fc80004000000 */
[----:B------:R-:W-:-:S04]  /*1110*/  FSETP.GEU.AND P0, PT, R14, R13, PT ;  /* 0x0000000d0e00720b */ /* 0x000fc80003f0e000 */
[----:B------:R-:W-:Y:S01]  /*1120*/  FSEL R14, R14, R13, !P0 ;  /* 0x0000000d0e0e7208 */ /* 0x000fe20004000000 */
[----:B0-----:R-:W-:-:S03]  /*1130*/  IMAD.WIDE.U32 R2, R9, 0x4, R2 ;  /* 0x0000000409027825 */ /* 0x001fc600078e0002 */
[----:B------:R-:W-:-:S04]  /*1140*/  FSETP.GEU.AND P0, PT, R15, R14, PT ;  /* 0x0000000e0f00720b */ /* 0x000fc80003f0e000 */
[----:B------:R-:W-:-:S04]  /*1150*/  FSEL R15, R15, R14, !P0 ;  /* 0x0000000e0f0f7208 */ /* 0x000fc80004000000 */
[----:B-1----:R-:W-:-:S04]  /*1160*/  FSETP.GEU.AND P0, PT, R4, R15, PT ;  /* 0x0000000f0400720b */ /* 0x002fc80003f0e000 */
[----:B------:R-:W-:-:S04]  /*1170*/  FSEL R4, R4, R15, !P0 ;  /* 0x0000000f04047208 */ /* 0x000fc80004000000 */
[----:B------:R-:W-:-:S04]  /*1180*/  FSETP.GEU.AND P0, PT, R5, R4, PT ;  /* 0x000000040500720b */ /* 0x000fc80003f0e000 */
[----:B------:R-:W-:-:S04]  /*1190*/  FSEL R5, R5, R4, !P0 ;  /* 0x0000000405057208 */ /* 0x000fc80004000000 */
[----:B------:R-:W-:-:S04]  /*11a0*/  FSETP.GEU.AND P0, PT, R6, R5, PT ;  /* 0x000000050600720b */ /* 0x000fc80003f0e000 */
[----:B------:R-:W-:-:S04]  /*11b0*/  FSEL R6, R6, R5, !P0 ;  /* 0x0000000506067208 */ /* 0x000fc80004000000 */
[----:B------:R-:W-:-:S04]  /*11c0*/  FSETP.GEU.AND P0, PT, R7, R6, PT ;  /* 0x000000060700720b */ /* 0x000fc80003f0e000 */
[----:B------:R-:W-:-:S05]  /*11d0*/  FSEL R7, R7, R6, !P0 ;  /* 0x0000000607077208 */ /* 0x000fca0004000000 */
[----:B------:R-:W-:Y:S01]  /*11e0*/  STG.E desc[UR6][R2.64], R7 ;  /* 0x0000000702007986 */ /* 0x000fe2000c101906 */
[----:B------:R-:W-:Y:S05]  /*11f0*/  EXIT ;  /* 0x000000000000794d */ /* 0x000fea0003800000 */
.L_x_11:
[----:B------:R-:W-:-:S00]  /*1200*/  BRA `(.L_x_11) ;  /* 0xfffffffc00fc7947 */ /* 0x000fc0000383ffff */
[----:B------:R-:W-:-:S00]  /*1210*/  NOP ;  /* 0x0000000000007918 */ /* 0x000fc00000000000 */
        /* <DEDUP_REMOVED lines=14> */
.L_x_16:


//--------------------- .text._Z15kRandomGaussianPjPyPfj --------------------------
	.section	.text._Z15kRandomGaussianPjPyPfj,"ax",@progbits
	.align	128
        .global         _Z15kRandomGaussianPjPyPfj
        .type           _Z15kRandomGaussianPjPyPfj,@function
        .size           _Z15kRandomGaussianPjPyPfj,(.L_x_17 - _Z15kRandomGaussianPjPyPfj)
        .other          _Z15kRandomGaussianPjPyPfj,@"STO_CUDA_ENTRY STV_DEFAULT"
_Z15kRandomGaussianPjPyPfj:
.text._Z15kRandomGaussianPjPyPfj:
[----:B------:R-:W-:Y:S01]  /*0000*/  LDC R1, c[0x0][0x37c] ;  /* 0x0000df00ff017b82 */ /* 0x000fe20000000800 */
[----:B------:R-:W0:Y:S07]  /*0010*/  S2R R0, SR_TID.X ;  /* 0x0000000000007919 */ /* 0x000e2e0000002100 */
[----:B------:R-:W0:Y:S01]  /*0020*/  S2UR UR4, SR_CTAID.X ;  /* 0x00000000000479c3 */ /* 0x000e220000002500 */
[----:B------:R-:W1:Y:S01]  /*0030*/  LDCU.64 UR6, c[0x0][0x358] ;  /* 0x00006b00ff0677ac */ /* 0x000e620008000a00 */
[----:B------:R-:W2:Y:S06]  /*0040*/  LDCU UR5, c[0x0][0x398] ;  /* 0x00007300ff0577ac */ /* 0x000eac0008000800 */
[----:B------:R-:W0:Y:S08]  /*0050*/  LDC R11, c[0x0][0x360] ;  /* 0x0000d800ff0b7b82 */ /* 0x000e300000000800 */
[----:B------:R-:W3:Y:S08]  /*0060*/  LDC.64 R2, c[0x0][0x388] ;  /* 0x0000e200ff027b82 */ /* 0x000ef00000000a00 */
[----:B------:R-:W4:Y:S01]  /*0070*/  LDC.64 R6, c[0x0][0x380] ;  /* 0x0000e000ff067b82 */ /* 0x000f220000000a00 */
[----:B0-----:R-:W-:Y:S01]  /*0080*/  IMAD R11, R11, UR4, R0 ;  /* 0x000000040b0b7c24 */ /* 0x001fe2000f8e0200 */
[----:B------:R-:W0:Y:S03]  /*0090*/  LDCU UR4, c[0x0][0x398] ;  /* 0x00007300ff0477ac */ /* 0x000e260008000800 */
[----:B---3--:R-:W-:-:S05]  /*00a0*/  IMAD.WIDE.U32 R2, R11, 0x8, R2 ;  /* 0x000000080b027825 */ /* 0x008fca00078e0002 */
[----:B-1----:R1:W5:Y:S01]  /*00b0*/  LDG.E.64 R16, desc[UR6][R2.64] ;  /* 0x0000000602107981 */ /* 0x002362000c1e1b00 */
[----:B------:R-:W-:Y:S01]  /*00c0*/  BSSY.RECONVERGENT B0, `(.L_x_12) ;  /* 0x0000028000007945 */ /* 0x000fe20003800200 */
[----:B0-----:R-:W-:-:S13]  /*00d0*/  ISETP.GE.U32.AND P0, PT, R11, UR4, PT ;  /* 0x000000040b007c0c */ /* 0x001fda000bf06070 */
[----:B-12-4-:R-:W-:Y:S05]  /*00e0*/  @P0 BRA `(.L_x_13) ;  /* 0x0000000000940947 */ /* 0x016fea0003800000 */
[----:B------:R-:W-:Y:S01]  /*00f0*/  IMAD.WIDE.U32 R6, R11, 0x4, R6 ;  /* 0x000000040b067825 */ /* 0x000fe200078e0006 */
[----:B------:R-:W0:Y:S04]  /*0100*/  LDC.64 R4, c[0x0][0x390] ;  /* 0x0000e400ff047b82 */ /* 0x000e280000000a00 */
[----:B------:R1:W5:Y:S02]  /*0110*/  LDG.E R9, desc[UR6][R6.64] ;  /* 0x0000000606097981 */ /* 0x000364000c1e1900 */
.L_x_14:
[----:B------:R-:W-:Y:S01]  /*0120*/  HFMA2 R13, -RZ, RZ, 0, 0 ;  /* 0x00000000ff0d7431 */ /* 0x000fe200000001ff */
[----:B-----5:R-:W-:Y:S01]  /*0130*/  MOV R12, R17 ;  /* 0x00000011000c7202 */ /* 0x020fe20000000f00 */
[----:B-1----:R-:W-:Y:S01]  /*0140*/  HFMA2 R7, -RZ, RZ, 0, 0 ;  /* 0x00000000ff077431 */ /* 0x002fe200000001ff */
[----:B------:R-:W-:Y:S01]  /*0150*/  UMOV UR4, URZ ;  /* 0x000000ff00047c82 */ /* 0x000fe20008000000 */
[----:B------:R-:W-:Y:S01]  /*0160*/  HFMA2 R15, -RZ, RZ, 0, 0 ;  /* 0x00000000ff0f7431 */ /* 0x000fe200000001ff */
[----:B------:R-:W-:Y:S01]  /*0170*/  IADD3 R23, PT, PT, R11, 0x3000, RZ ;  /* 0x000030000b177810 */ /* 0x000fe20007ffe0ff */
[----:B------:R-:W-:-:S03]  /*0180*/  HFMA2 R17, -RZ, RZ, 0, 0 ;  /* 0x00000000ff117431 */ /* 0x000fc600000001ff */
[----:B------:R-:W-:Y:S01]  /*0190*/  ISETP.GE.U32.AND P0, PT, R23, UR5, PT ;  /* 0x0000000517007c0c */ /* 0x000fe2000bf06070 */
[----:B------:R-:W-:-:S05]  /*01a0*/  IMAD.WIDE.U32 R12, R9, R16, R12 ;  /* 0x00000010090c7225 */ /* 0x000fca00078e000c */
[----:B------:R-:W-:Y:S02]  /*01b0*/  IADD3 R6, PT, PT, R13, UR4, RZ ;  /* 0x000000040d067c10 */ /* 0x000fe4000fffe0ff */
[----:B------:R-:W-:-:S03]  /*01c0*/  MOV R16, R12 ;  /* 0x0000000c00107202 */ /* 0x000fc60000000f00 */
[----:B------:R-:W-:-:S03]  /*01d0*/  IMAD.WIDE.U32 R6, R9, R12, R6 ;  /* 0x0000000c09067225 */ /* 0x000fc600078e0006 */
[----:B------:R1:W-:Y:S01]  /*01e0*/  I2F.U64 R16, R16 ;  /* 0x0000001000107312 */ /* 0x0003e20000301000 */
[C---:B0-----:R-:W-:Y:S01]  /*01f0*/  IMAD.WIDE.U32 R12, R11.reuse, 0x4, R4 ;  /* 0x000000040b0c7825 */ /* 0x041fe200078e0004 */
[----:B------:R-:W-:Y:S02]  /*0200*/  MOV R14, R6 ;  /* 0x00000006000e7202 */ /* 0x000fe40000000f00 */
[----:B------:R-:W-:-:S04]  /*0210*/  IADD3 R11, PT, PT, R11, 0x6000, RZ ;  /* 0x000060000b0b7810 */ /* 0x000fc80007ffe0ff */
[----:B------:R-:W0:Y:S01]  /*0220*/  I2F.U64 R14, R14 ;  /* 0x0000000e000e7312 */ /* 0x000e220000301000 */
[----:B-1----:R-:W-:Y:S01]  /*0230*/  IADD3 R17, PT, PT, R7, UR4, RZ ;  /* 0x0000000407117c10 */ /* 0x002fe2000fffe0ff */
[----:B0-----:R-:W-:Y:S01]  /*0240*/  FADD R0, R14, 1 ;  /* 0x3f8000000e007421 */ /* 0x001fe20000000000 */
[----:B------:R-:W-:-:S04]  /*0250*/  @!P0 IMAD.WIDE.U32 R14, R23, 0x4, R4 ;  /* 0x00000004170e8825 */ /* 0x000fc800078e0004 */
[----:B------:R-:W-:-:S04]  /*0260*/  FMUL R0, R0, 2.3283064365386962891e-10 ;  /* 0x2f80000000007820 */ /* 0x000fc80000400000 */
[----:B------:R-:W-:Y:S01]  /*0270*/  FMUL R19, R0, 6.2831854820251464844 ;  /* 0x40c90fdb00137820 */ /* 0x000fe20000400000 */
[----:B------:R-:W-:Y:S01]  /*0280*/  FADD R0, R16, 1 ;  /* 0x3f80000010007421 */ /* 0x000fe20000000000 */
[----:B------:R-:W-:Y:S02]  /*0290*/  MOV R16, R6 ;  /* 0x0000000600107202 */ /* 0x000fe40000000f00 */
[----:B------:R-:W-:Y:S01]  /*02a0*/  @!P0 FMUL.RZ R8, R19, 0.15915493667125701904 ;  /* 0x3e22f98313088820 */ /* 0x000fe2000040c000 */
[----:B------:R-:W-:-:S04]  /*02b0*/  FMUL R0, R0, 2.3283064365386962891e-10 ;  /* 0x2f80000000007820 */ /* 0x000fc80000400000 */
[----:B------:R-:W-:Y:S01]  /*02c0*/  FMUL R0, R0, -2 ;  /* 0xc000000000007820 */ /* 0x000fe20000400000 */
[----:B------:R-:W0:Y:S03]  /*02d0*/  @!P0 MUFU.SIN R8, R8 ;  /* 0x0000000800088308 */ /* 0x000e260000000400 */
[----:B------:R-:W-:-:S05]  /*02e0*/  FMUL R19, R19, R0 ;  /* 0x0000000013137220 */ /* 0x000fca0000400000 */
[----:B------:R2:W-:Y:S01]  /*02f0*/  STG.E desc[UR6][R12.64], R19 ;  /* 0x000000130c007986 */ /* 0x0005e2000c101906 */
[----:B0-----:R-:W-:-:S05]  /*0300*/  @!P0 FMUL R21, R0, R8 ;  /* 0x0000000800158220 */ /* 0x001fca0000400000 */
[----:B------:R2:W-:Y:S01]  /*0310*/  @!P0 STG.E desc[UR6][R14.64], R21 ;  /* 0x000000150e008986 */ /* 0x0005e2000c101906 */
[----:B------:R-:W-:-:S13]  /*0320*/  ISETP.GE.U32.AND P0, PT, R11, UR5, PT ;  /* 0x000000050b007c0c */ /* 0x000fda000bf06070 */
[----:B--2---:R-:W-:Y:S05]  /*0330*/  @!P0 BRA `(.L_x_14) ;  /* 0xfffffffc00788947 */ /* 0x004fea000383ffff */
.L_x_13:
[----:B------:R-:W-:Y:S05]  /*0340*/  BSYNC.RECONVERGENT B0 ;  /* 0x0000000000007941 */ /* 0x000fea0003800200 */
.L_x_12:
[----:B-----5:R-:W-:Y:S02]  /*0350*/  MOV R4, R16 ;  /* 0x0000001000047202 */ /* 0x020fe40000000f00 */
[----:B------:R-:W-:-:S05]  /*0360*/  MOV R5, R17 ;  /* 0x0000001100057202 */ /* 0x000fca0000000f00 */
[----:B------:R-:W-:Y:S01]  /*0370*/  STG.E.64 desc[UR6][R2.64], R4 ;  /* 0x0000000402007986 */ /* 0x000fe2000c101b06 */
[----:B------:R-:W-:Y:S05]  /*0380*/  EXIT ;  /* 0x000000000000794d */ /* 0x000fea0003800000 */
.L_x_15:
        /* <DEDUP_REMOVED lines=15> */
.L_x_17:


//--------------------- .nv.shared._Z14kMinColumnwisePfS_jj --------------------------
	.section	.nv.shared._Z14kMinColumnwisePfS_jj,"aw",@nobits
	.sectionflags	@""
	.align	4
.nv.shared._Z14kMinColumnwisePfS_jj:
	.zero		1152


//--------------------- .nv.shared.reserved.0     --------------------------
	.section	.nv.shared.reserved.0,"aw",@nobits
	.weak		__nv_reservedSMEM_offset_0_alias
	.size		__nv_reservedSMEM_offset_0_alias, 0, 64
	.other		__nv_reservedSMEM_offset_0_alias,@"STO_CUDA_RESERVED_SHARED STV_DEFAULT"
__nv_reservedSMEM_offset_0_alias:
	.zero		0
	.zero		64


//--------------------- .nv.constant0._Z14kMinColumnwisePfS_jj --------------------------
	.section	.nv.constant0._Z14kMinColumnwisePfS_jj,"a",@progbits
	.sectionflags	@""
	.align	4
.nv.constant0._Z14kMinColumnwisePfS_jj:
	.zero		920


//--------------------- .nv.constant0._Z15kRandomGaussianPjPyPfj --------------------------
	.section	.nv.constant0._Z15kRandomGaussianPjPyPfj,"a",@progbits
	.sectionflags	@""
	.align	4
.nv.constant0._Z15kRandomGaussianPjPyPfj:
	.zero		924


//--------------------- SYMBOLS --------------------------

	.type		.nv.reservedSmem.offset0,@object
	.size		.nv.reservedSmem.offset0,0x4
	.type		.nv.reservedSmem.cap,@object
	.size		.nv.reservedSmem.cap,0x4
